	.headerflags	@"EF_CUDA_TEXMODE_UNIFIED EF_CUDA_64BIT_ADDRESS EF_CUDA_ACCELERATORS EF_CUDA_SM90 EF_CUDA_VIRTUAL_SM(EF_CUDA_SM90)"
	.elftype	@"ET_EXEC"


//--------------------- .nv.info                  --------------------------
	.section	.nv.info,"",@"SHT_CUDA_INFO"
	.align	4


	//----- nvinfo : EIATTR_REGCOUNT
	.align		4
        /*0000*/ 	.byte	0x04, 0x2f
        /*0002*/ 	.short	(.L_3 - .L_2)
	.align		4
.L_2:
        /*0004*/ 	.word	index@(triton_poi_fused__native_batch_norm_legit_no_training_relu_27)
        /*0008*/ 	.word	0x0000001d


	//----- nvinfo : EIATTR_MIN_STACK_SIZE
	.align		4
.L_3:
        /*000c*/ 	.byte	0x04, 0x12
        /*000e*/ 	.short	(.L_5 - .L_4)
	.align		4
.L_4:
        /*0010*/ 	.word	index@(triton_poi_fused__native_batch_norm_legit_no_training_relu_27)
        /*0014*/ 	.word	0x00000000


	//----- nvinfo : EIATTR_FRAME_SIZE
	.align		4
.L_5:
        /*0018*/ 	.byte	0x04, 0x11
        /*001a*/ 	.short	(.L_7 - .L_6)
	.align		4
.L_6:
        /*001c*/ 	.word	index@(triton_poi_fused__native_batch_norm_legit_no_training_relu_27)
        /*0020*/ 	.word	0x00000000


	//----- nvinfo : EIATTR_MIN_STACK_SIZE
	.align		4
.L_7:
        /*0024*/ 	.byte	0x04, 0x12
        /*0026*/ 	.short	(.L_9 - .L_8)
	.align		4
.L_8:
        /*0028*/ 	.word	index@(triton_poi_fused__native_batch_norm_legit_no_training_relu_27)
        /*002c*/ 	.word	0x00000000
.L_9:


//--------------------- .nv.info.triton_poi_fused__native_batch_norm_legit_no_training_relu_27 --------------------------
	.section	.nv.info.triton_poi_fused__native_batch_norm_legit_no_training_relu_27,"",@"SHT_CUDA_INFO"
	.sectionflags	@""
	.align	4


	//----- nvinfo : EIATTR_CUDA_API_VERSION
	.align		4
        /*0000*/ 	.byte	0x04, 0x37
        /*0002*/ 	.short	(.L_11 - .L_10)
.L_10:
        /*0004*/ 	.word	0x0000007c


	//----- nvinfo : EIATTR_KPARAM_INFO
	.align		4
.L_11:
        /*0008*/ 	.byte	0x04, 0x17
        /*000a*/ 	.short	(.L_13 - .L_12)
.L_12:
        /*000c*/ 	.word	0x00000000
        /*0010*/ 	.short	0x0006
        /*0012*/ 	.short	0x0030
        /*0014*/ 	.byte	0x00, 0xf0, 0x11, 0x00


	//----- nvinfo : EIATTR_KPARAM_INFO
	.align		4
.L_13:
        /*0018*/ 	.byte	0x04, 0x17
        /*001a*/ 	.short	(.L_15 - .L_14)
.L_14:
        /*001c*/ 	.word	0x00000000
        /*0020*/ 	.short	0x0005
        /*0022*/ 	.short	0x0028
        /*0024*/ 	.byte	0x00, 0xf4, 0x21, 0x00


	//----- nvinfo : EIATTR_KPARAM_INFO
	.align		4
.L_15:
        /*0028*/ 	.byte	0x04, 0x17
        /*002a*/ 	.short	(.L_17 - .L_16)
.L_16:
        /*002c*/ 	.word	0x00000000
        /*0030*/ 	.short	0x0004
        /*0032*/ 	.short	0x0020
        /*0034*/ 	.byte	0x00, 0xf4, 0x21, 0x00


	//----- nvinfo : EIATTR_KPARAM_INFO
	.align		4
.L_17:
        /*0038*/ 	.byte	0x04, 0x17
        /*003a*/ 	.short	(.L_19 - .L_18)
.L_18:
        /*003c*/ 	.word	0x00000000
        /*0040*/ 	.short	0x0003
        /*0042*/ 	.short	0x0018
        /*0044*/ 	.byte	0x00, 0xf4, 0x21, 0x00


	//----- nvinfo : EIATTR_KPARAM_INFO
	.align		4
.L_19:
        /*0048*/ 	.byte	0x04, 0x17
        /*004a*/ 	.short	(.L_21 - .L_20)
.L_20:
        /*004c*/ 	.word	0x00000000
        /*0050*/ 	.short	0x0002
        /*0052*/ 	.short	0x0010
        /*0054*/ 	.byte	0x00, 0xf4, 0x21, 0x00


	//----- nvinfo : EIATTR_KPARAM_INFO
	.align		4
.L_21:
        /*0058*/ 	.byte	0x04, 0x17
        /*005a*/ 	.short	(.L_23 - .L_22)
.L_22:
        /*005c*/ 	.word	0x00000000
        /*0060*/ 	.short	0x0001
        /*0062*/ 	.short	0x0008
        /*0064*/ 	.byte	0x00, 0xf4, 0x21, 0x00


	//----- nvinfo : EIATTR_KPARAM_INFO
	.align		4
.L_23:
        /*0068*/ 	.byte	0x04, 0x17
        /*006a*/ 	.short	(.L_25 - .L_24)
.L_24:
        /*006c*/ 	.word	0x00000000
        /*0070*/ 	.short	0x0000
        /*0072*/ 	.short	0x0000
        /*0074*/ 	.byte	0x00, 0xf4, 0x21, 0x00


	//----- nvinfo : EIATTR_SPARSE_MMA_MASK
	.align		4
.L_25:
        /*0078*/ 	.byte	0x03, 0x50
        /*007a*/ 	.short	0x0000


	//----- nvinfo : EIATTR_MAXREG_COUNT
	.align		4
        /*007c*/ 	.byte	0x03, 0x1b
        /*007e*/ 	.short	0x00ff


	//----- nvinfo : EIATTR_EXIT_INSTR_OFFSETS
	.align		4
        /*0080*/ 	.byte	0x04, 0x1c
        /*0082*/ 	.short	(.L_27 - .L_26)


	//   ....[0]....
.L_26:
        /*0084*/ 	.word	0x000005b0


	//----- nvinfo : EIATTR_REQNTID
	.align		4
.L_27:
        /*0088*/ 	.byte	0x04, 0x10
        /*008a*/ 	.short	(.L_29 - .L_28)
.L_28:
        /*008c*/ 	.word	0x00000080
        /*0090*/ 	.word	0x00000001
        /*0094*/ 	.word	0x00000001


	//----- nvinfo : EIATTR_CBANK_PARAM_SIZE
	.align		4
.L_29:
        /*0098*/ 	.byte	0x03, 0x19
        /*009a*/ 	.short	0x0034


	//----- nvinfo : EIATTR_PARAM_CBANK
	.align		4
        /*009c*/ 	.byte	0x04, 0x0a
        /*009e*/ 	.short	(.L_31 - .L_30)
	.align		4
.L_30:
        /*00a0*/ 	.word	index@(.nv.constant0.triton_poi_fused__native_batch_norm_legit_no_training_relu_27)
        /*00a4*/ 	.short	0x0210
        /*00a6*/ 	.short	0x0034


	//----- nvinfo : EIATTR_SW_WAR
	.align		4
.L_31:
        /*00a8*/ 	.byte	0x04, 0x36
        /*00aa*/ 	.short	(.L_33 - .L_32)
.L_32:
        /*00ac*/ 	.word	0x00000008
.L_33:


//--------------------- .nv.callgraph             --------------------------
	.section	.nv.callgraph,"",@"SHT_CUDA_CALLGRAPH"
	.align	4
	.sectionentsize	8
	.align		4
        /*0000*/ 	.word	0x00000000
	.align		4
        /*0004*/ 	.word	0xffffffff
	.align		4
        /*0008*/ 	.word	0x00000000
	.align		4
        /*000c*/ 	.word	0xfffffffe
	.align		4
        /*0010*/ 	.word	0x00000000
	.align		4
        /*0014*/ 	.word	0xfffffffd
	.align		4
        /*0018*/ 	.word	0x00000000
	.align		4
        /*001c*/ 	.word	0xfffffffc


//--------------------- .nv.constant4             --------------------------
	.section	.nv.constant4,"a",@progbits
	.align	8
	.align		8
.nv.constant4:
        /*0000*/ 	.dword	_$_str
	.align		8
        /*0008*/ 	.dword	_$_str_$_2


//--------------------- .text.triton_poi_fused__native_batch_norm_legit_no_training_relu_27 --------------------------
	.section	.text.triton_poi_fused__native_batch_norm_legit_no_training_relu_27,"ax",@progbits
	.align	128
        .global         triton_poi_fused__native_batch_norm_legit_no_training_relu_27
        .type           triton_poi_fused__native_batch_norm_legit_no_training_relu_27,@function
        .size           triton_poi_fused__native_batch_norm_legit_no_training_relu_27,(.L_x_1 - triton_poi_fused__native_batch_norm_legit_no_training_relu_27)
        .other          triton_poi_fused__native_batch_norm_legit_no_training_relu_27,@"STO_CUDA_ENTRY STV_DEFAULT"
triton_poi_fused__native_batch_norm_legit_no_training_relu_27:
.text.triton_poi_fused__native_batch_norm_legit_no_training_relu_27:
[----:B------:R-:W-:Y:S01]  /*0000*/  LDC R1, c[0x0][0x28] ;  /* 0x00000a00ff017b82 */ /* 0x000fe20000000800 */
[----:B------:R-:W1:Y:S07]  /*0010*/  S2R R0, SR_TID.X ;  /* 0x0000000000007919 */ /* 0x000e6e0000002100 */
[----:B------:R-:W2:Y:S01]  /*0020*/  LDC.64 R20, c[0x0][0x220] ;  /* 0x00008800ff147b82 */ /* 0x000ea20000000a00 */
[----:B------:R-:W-:Y:S01]  /*0030*/  ULDC.64 UR4, c[0x0][0x208] ;  /* 0x0000820000047ab9 */ /* 0x000fe20000000a00 */
[----:B------:R-:W3:Y:S06]  /*0040*/  S2R R5, SR_CTAID.X ;  /* 0x0000000000057919 */ /* 0x000eec0000002500 */
[----:B------:R-:W4:Y:S08]  /*0050*/  LDC.64 R12, c[0x0][0x210] ;  /* 0x00008400ff0c7b82 */ /* 0x000f300000000a00 */
[----:B------:R-:W5:Y:S08]  /*0060*/  LDC.64 R16, c[0x0][0x218] ;  /* 0x00008600ff107b82 */ /* 0x000f700000000a00 */
[----:B------:R-:W5:Y:S01]  /*0070*/  LDC.64 R8, c[0x0][0x228] ;  /* 0x00008a00ff087b82 */ /* 0x000f620000000a00 */
[----:B-1----:R-:W-:-:S02]  /*0080*/  SHF.L.U32 R0, R0, 0x2, RZ ;  /* 0x0000000200007819 */ /* 0x002fc400000006ff */
[----:B---3--:R-:W-:Y:S02]  /*0090*/  SHF.R.S32.HI R3, RZ, 0x16, R5 ;  /* 0x00000016ff037819 */ /* 0x008fe40000011405 */
[----:B------:R-:W-:Y:S02]  /*00a0*/  LOP3.LUT R0, R0, 0x1fc, RZ, 0xc0, !PT ;  /* 0x000001fc00007812 */ /* 0x000fe400078ec0ff */
[----:B------:R-:W-:Y:S02]  /*00b0*/  SGXT R3, R3, 0x1 ;  /* 0x000000010303781a */ /* 0x000fe40000000200 */
[----:B------:R-:W-:Y:S02]  /*00c0*/  LEA R0, R5, R0, 0x9 ;  /* 0x0000000005007211 */ /* 0x000fe400078e48ff */
[----:B------:R-:W1:Y:S02]  /*00d0*/  LDC.64 R4, c[0x0][0x230] ;  /* 0x00008c00ff047b82 */ /* 0x000e640000000a00 */
[----:B------:R-:W-:-:S04]  /*00e0*/  LEA.HI R3, R3, R0, RZ, 0x4 ;  /* 0x0000000003037211 */ /* 0x000fc800078f20ff */
[----:B------:R-:W-:-:S04]  /*00f0*/  LOP3.LUT R3, R3, 0xfffffff0, RZ, 0xc0, !PT ;  /* 0xfffffff003037812 */ /* 0x000fc800078ec0ff */
[----:B------:R-:W-:-:S05]  /*0100*/  IADD3 R2, R0, -R3, RZ ;  /* 0x8000000300027210 */ /* 0x000fca0007ffe0ff */
[----:B--2---:R-:W-:-:S06]  /*0110*/  IMAD.WIDE R20, R2, 0x4, R20 ;  /* 0x0000000402147825 */ /* 0x004fcc00078e0214 */
[----:B------:R-:W2:Y:S01]  /*0120*/  LDG.E.EL.128 R20, desc[UR4][R20.64] ;  /* 0x0000000414147981 */ /* 0x000ea2000c2e1d00 */
[----:B----4-:R-:W-:-:S04]  /*0130*/  IMAD.WIDE R12, R0, 0x4, R12 ;  /* 0x00000004000c7825 */ /* 0x010fc800078e020c */
[C---:B-----5:R-:W-:Y:S02]  /*0140*/  IMAD.WIDE R16, R2.reuse, 0x4, R16 ;  /* 0x0000000402107825 */ /* 0x060fe400078e0210 */
[----:B------:R-:W3:Y:S04]  /*0150*/  LDG.E.128 R12, desc[UR4][R12.64] ;  /* 0x000000040c0c7981 */ /* 0x000ee8000c1e1d00 */
[----:B------:R-:W3:Y:S01]  /*0160*/  LDG.E.EL.128 R16, desc[UR4][R16.64] ;  /* 0x0000000410107981 */ /* 0x000ee2000c2e1d00 */
[----:B0-----:R-:W-:-:S04]  /*0170*/  IMAD.WIDE R8, R2, 0x4, R8 ;  /* 0x0000000402087825 */ /* 0x001fc800078e0208 */
[----:B-1----:R-:W-:Y:S02]  /*0180*/  IMAD.WIDE R4, R2, 0x4, R4 ;  /* 0x0000000402047825 */ /* 0x002fe400078e0204 */
[----:B------:R-:W4:Y:S04]  /*0190*/  LDG.E.EL.128 R8, desc[UR4][R8.64] ;  /* 0x0000000408087981 */ /* 0x000f28000c2e1d00 */
[----:B------:R-:W4:Y:S01]  /*01a0*/  LDG.E.EL.128 R4, desc[UR4][R4.64] ;  /* 0x0000000404047981 */ /* 0x000f22000c2e1d00 */
[----:B--2---:R-:W-:Y:S01]  /*01b0*/  FADD R22, R22, 9.9999997473787516356e-06 ;  /* 0x3727c5ac16167421 */ /* 0x004fe20000000000 */
[----:B------:R-:W-:Y:S01]  /*01c0*/  FADD R23, R23, 9.9999997473787516356e-06 ;  /* 0x3727c5ac17177421 */ /* 0x000fe20000000000 */
[----:B------:R-:W-:Y:S01]  /*01d0*/  FADD R2, R20, 9.9999997473787516356e-06 ;  /* 0x3727c5ac14027421 */ /* 0x000fe20000000000 */
[----:B------:R-:W-:Y:S01]  /*01e0*/  FADD R21, R21, 9.9999997473787516356e-06 ;  /* 0x3727c5ac15157421 */ /* 0x000fe20000000000 */
[----:B------:R-:W0:Y:S01]  /*01f0*/  MUFU.SQRT R24, R22 ;  /* 0x0000001600187308 */ /* 0x000e220000002000 */
[----:B------:R-:W-:Y:S01]  /*0200*/  HFMA2.MMA R20, -RZ, RZ, 1.625, 0 ;  /* 0x3e800000ff147435 */ /* 0x000fe200000001ff */
[----:B---3--:R-:W-:-:S06]  /*0210*/  FADD R12, R12, -R16 ;  /* 0x800000100c0c7221 */ /* 0x008fcc0000000000 */
[----:B------:R-:W1:Y:S01]  /*0220*/  MUFU.SQRT R23, R23 ;  /* 0x0000001700177308 */ /* 0x000e620000002000 */
[----:B------:R-:W-:Y:S01]  /*0230*/  FADD R13, R13, -R17 ;  /* 0x800000110d0d7221 */ /* 0x000fe20000000000 */
[----:B------:R-:W-:Y:S01]  /*0240*/  FADD R14, R14, -R18 ;  /* 0x800000120e0e7221 */ /* 0x000fe20000000000 */
[----:B------:R-:W-:Y:S01]  /*0250*/  FADD R18, R15, -R19 ;  /* 0x800000130f127221 */ /* 0x000fe20000000000 */
[----:B0-----:R-:W-:-:S04]  /*0260*/  FSETP.GT.AND P6, PT, R24, 8.50705917302346158658e+37, PT ;  /* 0x7e8000001800780b */ /* 0x001fc80003fc4000 */
[----:B------:R0:W2:Y:S01]  /*0270*/  MUFU.SQRT R25, R2 ;  /* 0x0000000200197308 */ /* 0x0000a20000002000 */
[----:B------:R-:W-:Y:S02]  /*0280*/  FSETP.GEU.AND P1, PT, R24, 1.175494350822287508e-38, PT ;  /* 0x008000001800780b */ /* 0x000fe40003f2e000 */
[----:B-1----:R-:W-:-:S05]  /*0290*/  FSETP.GT.AND P5, PT, R23, 8.50705917302346158658e+37, PT ;  /* 0x7e8000001700780b */ /* 0x002fca0003fa4000 */
[----:B------:R1:W3:Y:S01]  /*02a0*/  MUFU.SQRT R26, R21 ;  /* 0x00000015001a7308 */ /* 0x0002e20000002000 */
[----:B------:R-:W-:Y:S01]  /*02b0*/  FSETP.GEU.AND P2, PT, R23, 1.175494350822287508e-38, PT ;  /* 0x008000001700780b */ /* 0x000fe20003f4e000 */
[----:B0-----:R-:W0:Y:S01]  /*02c0*/  LDC.64 R2, c[0x0][0x238] ;  /* 0x00008e00ff027b82 */ /* 0x001e220000000a00 */
[----:B------:R-:W-:Y:S01]  /*02d0*/  FSEL R16, R20, 1, P5 ;  /* 0x3f80000014107808 */ /* 0x000fe20002800000 */
[----:B------:R-:W-:Y:S01]  /*02e0*/  @P6 FMUL R24, R24, 0.25 ;  /* 0x3e80000018186820 */ /* 0x000fe20000400000 */
[----:B--2---:R-:W-:-:S03]  /*02f0*/  FSETP.GT.AND P3, PT, R25, 8.50705917302346158658e+37, PT ;  /* 0x7e8000001900780b */ /* 0x004fc60003f64000 */
[----:B------:R-:W-:Y:S01]  /*0300*/  @!P1 FMUL R24, R24, 16777216 ;  /* 0x4b80000018189820 */ /* 0x000fe20000400000 */
[----:B-1----:R-:W-:Y:S02]  /*0310*/  FSEL R21, R20, 1, P6 ;  /* 0x3f80000014157808 */ /* 0x002fe40003000000 */
[----:B------:R-:W-:Y:S01]  /*0320*/  FSETP.GEU.AND P6, PT, R25, 1.175494350822287508e-38, PT ;  /* 0x008000001900780b */ /* 0x000fe20003fce000 */
[----:B------:R-:W-:Y:S02]  /*0330*/  @P5 FMUL R23, R23, 0.25 ;  /* 0x3e80000017175820 */ /* 0x000fe40000400000 */
[----:B------:R-:W1:Y:S01]  /*0340*/  MUFU.RCP R24, R24 ;  /* 0x0000001800187308 */ /* 0x000e620000001000 */
[C---:B---3--:R-:W-:Y:S01]  /*0350*/  FSETP.GT.AND P4, PT, R26.reuse, 8.50705917302346158658e+37, PT ;  /* 0x7e8000001a00780b */ /* 0x048fe20003f84000 */
[----:B------:R-:W-:Y:S01]  /*0360*/  @!P2 FMUL R23, R23, 16777216 ;  /* 0x4b8000001717a820 */ /* 0x000fe20000400000 */
[----:B------:R-:W-:Y:S01]  /*0370*/  FSETP.GEU.AND P0, PT, R26, 1.175494350822287508e-38, PT ;  /* 0x008000001a00780b */ /* 0x000fe20003f0e000 */
[----:B------:R-:W-:Y:S01]  /*0380*/  @!P2 FMUL R16, R16, 16777216 ;  /* 0x4b8000001010a820 */ /* 0x000fe20000400000 */
[C---:B------:R-:W-:Y:S01]  /*0390*/  FSEL R17, R20.reuse, 1, P4 ;  /* 0x3f80000014117808 */ /* 0x040fe20002000000 */
[----:B------:R-:W-:Y:S01]  /*03a0*/  @P3 FMUL R25, R25, 0.25 ;  /* 0x3e80000019193820 */ /* 0x000fe20000400000 */
[----:B------:R-:W-:Y:S01]  /*03b0*/  FSEL R20, R20, 1, P3 ;  /* 0x3f80000014147808 */ /* 0x000fe20001800000 */
[----:B------:R-:W2:Y:S01]  /*03c0*/  MUFU.RCP R23, R23 ;  /* 0x0000001700177308 */ /* 0x000ea20000001000 */
[----:B------:R-:W-:Y:S01]  /*03d0*/  @!P1 FMUL R21, R21, 16777216 ;  /* 0x4b80000015159820 */ /* 0x000fe20000400000 */
[----:B------:R-:W-:-:S02]  /*03e0*/  @!P6 FMUL R25, R25, 16777216 ;  /* 0x4b8000001919e820 */ /* 0x000fc40000400000 */
[----:B------:R-:W-:Y:S01]  /*03f0*/  @!P6 FMUL R20, R20, 16777216 ;  /* 0x4b8000001414e820 */ /* 0x000fe20000400000 */
[----:B0-----:R-:W-:-:S04]  /*0400*/  IMAD.WIDE R2, R0, 0x4, R2 ;  /* 0x0000000400027825 */ /* 0x001fc800078e0202 */
[----:B------:R-:W-:Y:S01]  /*0410*/  @P4 FMUL R26, R26, 0.25 ;  /* 0x3e8000001a1a4820 */ /* 0x000fe20000400000 */
[----:B-1----:R-:W-:Y:S01]  /*0420*/  FMUL R21, R24, R21 ;  /* 0x0000001518157220 */ /* 0x002fe20000400000 */
[----:B------:R-:W0:Y:S01]  /*0430*/  MUFU.RCP R25, R25 ;  /* 0x0000001900197308 */ /* 0x000e220000001000 */
[----:B------:R-:W-:Y:S01]  /*0440*/  @!P0 FMUL R17, R17, 16777216 ;  /* 0x4b80000011118820 */ /* 0x000fe20000400000 */
[----:B------:R-:W-:Y:S01]  /*0450*/  @!P0 FMUL R26, R26, 16777216 ;  /* 0x4b8000001a1a8820 */ /* 0x000fe20000400000 */
[----:B------:R-:W-:Y:S01]  /*0460*/  FMUL R21, R21, R14 ;  /* 0x0000000e15157220 */ /* 0x000fe20000400000 */
[----:B--2---:R-:W-:-:S04]  /*0470*/  FMUL R23, R23, R16 ;  /* 0x0000001017177220 */ /* 0x004fc80000400000 */
[----:B------:R-:W1:Y:S01]  /*0480*/  MUFU.RCP R22, R26 ;  /* 0x0000001a00167308 */ /* 0x000e620000001000 */
[----:B----4-:R-:W-:Y:S01]  /*0490*/  FFMA R6, R10, R21, R6 ;  /* 0x000000150a067223 */ /* 0x010fe20000000006 */
[----:B------:R-:W-:-:S04]  /*04a0*/  FMUL R18, R23, R18 ;  /* 0x0000001217127220 */ /* 0x000fc80000400000 */
[C---:B------:R-:W-:Y:S01]  /*04b0*/  FSETP.GEU.AND P1, PT, R6.reuse, RZ, PT ;  /* 0x000000ff0600720b */ /* 0x040fe20003f2e000 */
[----:B0-----:R-:W-:Y:S01]  /*04c0*/  FMUL R25, R25, R20 ;  /* 0x0000001419197220 */ /* 0x001fe20000400000 */
[----:B------:R-:W-:Y:S02]  /*04d0*/  FFMA R7, R11, R18, R7 ;  /* 0x000000120b077223 */ /* 0x000fe40000000007 */
[----:B------:R-:W-:Y:S01]  /*04e0*/  SEL R6, R6, RZ, P1 ;  /* 0x000000ff06067207 */ /* 0x000fe20000800000 */
[----:B------:R-:W-:Y:S02]  /*04f0*/  FMUL R25, R25, R12 ;  /* 0x0000000c19197220 */ /* 0x000fe40000400000 */
[C---:B------:R-:W-:Y:S01]  /*0500*/  FSETP.GEU.AND P0, PT, R7.reuse, RZ, PT ;  /* 0x000000ff0700720b */ /* 0x040fe20003f0e000 */
[----:B-1----:R-:W-:Y:S01]  /*0510*/  FMUL R22, R22, R17 ;  /* 0x0000001116167220 */ /* 0x002fe20000400000 */
[----:B------:R-:W-:Y:S02]  /*0520*/  FFMA R4, R8, R25, R4 ;  /* 0x0000001908047223 */ /* 0x000fe40000000004 */
[----:B------:R-:W-:Y:S01]  /*0530*/  SEL R7, R7, RZ, P0 ;  /* 0x000000ff07077207 */ /* 0x000fe20000000000 */
[----:B------:R-:W-:-:S02]  /*0540*/  FMUL R22, R22, R13 ;  /* 0x0000000d16167220 */ /* 0x000fc40000400000 */
[C---:B------:R-:W-:Y:S02]  /*0550*/  FSETP.GEU.AND P3, PT, R4.reuse, RZ, PT ;  /* 0x000000ff0400720b */ /* 0x040fe40003f6e000 */
[----:B------:R-:W-:Y:S02]  /*0560*/  FFMA R5, R9, R22, R5 ;  /* 0x0000001609057223 */ /* 0x000fe40000000005 */
[----:B------:R-:W-:-:S03]  /*0570*/  SEL R4, R4, RZ, P3 ;  /* 0x000000ff04047207 */ /* 0x000fc60001800000 */
[----:B------:R-:W-:-:S04]  /*0580*/  FSETP.GEU.AND P2, PT, R5, RZ, PT ;  /* 0x000000ff0500720b */ /* 0x000fc80003f4e000 */
[----:B------:R-:W-:-:S05]  /*0590*/  SEL R5, R5, RZ, P2 ;  /* 0x000000ff05057207 */ /* 0x000fca0001000000 */
[----:B------:R-:W-:Y:S01]  /*05a0*/  STG.E.128 desc[UR4][R2.64], R4 ;  /* 0x0000000402007986 */ /* 0x000fe2000c101d04 */
[----:B------:R-:W-:Y:S05]  /*05b0*/  EXIT ;  /* 0x000000000000794d */ /* 0x000fea0003800000 */
.L_x_0:
[----:B------:R-:W-:-:S00]  /*05c0*/  BRA `(.L_x_0) ;  /* 0xfffffffc00fc7947 */ /* 0x000fc0000383ffff */
[----:B------:R-:W-:-:S00]  /*05d0*/  NOP ;  /* 0x0000000000007918 */ /* 0x000fc00000000000 */
        /* <DEDUP_REMOVED lines=10> */
.L_x_1:


//--------------------- .nv.global.init           --------------------------
	.section	.nv.global.init,"aw",@progbits
.nv.global.init:
	.type		_$_str,@object
	.size		_$_str,(_$_str_$_2 - _$_str)
_$_str:
        /*0000*/ 	.byte	0x5f, 0x5f, 0x43, 0x55, 0x44, 0x41, 0x5f, 0x46, 0x54, 0x5a, 0x00
	.type		_$_str_$_2,@object
	.size		_$_str_$_2,(.L_1 - _$_str_$_2)
_$_str_$_2:
        /*000b*/ 	.byte	0x5f, 0x5f, 0x43, 0x55, 0x44, 0x41, 0x5f, 0x50, 0x52, 0x45, 0x43, 0x5f, 0x53, 0x51, 0x52, 0x54
        /*001b*/ 	.byte	0x00
.L_1:


//--------------------- .nv.constant0.triton_poi_fused__native_batch_norm_legit_no_training_relu_27 --------------------------
	.section	.nv.constant0.triton_poi_fused__native_batch_norm_legit_no_training_relu_27,"a",@progbits
	.sectionflags	@""
	.align	4
.nv.constant0.triton_poi_fused__native_batch_norm_legit_no_training_relu_27:
	.zero		580
